//
// Generated by NVIDIA NVVM Compiler
//
// Compiler Build ID: CL-36424714
// Cuda compilation tools, release 13.0, V13.0.88
// Based on NVVM 20.0.0
//

.version 9.0
.target sm_100
.address_size 64

	// .globl	_Z15rgb2gray_kernelPhS_S_S_ii

.visible .entry _Z15rgb2gray_kernelPhS_S_S_ii(
	.param .u64 .ptr .align 1 _Z15rgb2gray_kernelPhS_S_S_ii_param_0,
	.param .u64 .ptr .align 1 _Z15rgb2gray_kernelPhS_S_S_ii_param_1,
	.param .u64 .ptr .align 1 _Z15rgb2gray_kernelPhS_S_S_ii_param_2,
	.param .u64 .ptr .align 1 _Z15rgb2gray_kernelPhS_S_S_ii_param_3,
	.param .u32 _Z15rgb2gray_kernelPhS_S_S_ii_param_4,
	.param .u32 _Z15rgb2gray_kernelPhS_S_S_ii_param_5
)
{
	.reg .pred 	%p<4>;
	.reg .b16 	%rs<12>;
	.reg .b32 	%r<12>;
	.reg .b64 	%rd<14>;

	ld.param.u64 	%rd1, [_Z15rgb2gray_kernelPhS_S_S_ii_param_0];
	ld.param.u64 	%rd2, [_Z15rgb2gray_kernelPhS_S_S_ii_param_1];
	ld.param.u64 	%rd3, [_Z15rgb2gray_kernelPhS_S_S_ii_param_2];
	ld.param.u64 	%rd4, [_Z15rgb2gray_kernelPhS_S_S_ii_param_3];
	ld.param.u32 	%r2, [_Z15rgb2gray_kernelPhS_S_S_ii_param_4];
	ld.param.u32 	%r3, [_Z15rgb2gray_kernelPhS_S_S_ii_param_5];
	mov.u32 	%r4, %ctaid.y;
	mov.u32 	%r5, %ntid.y;
	mov.u32 	%r6, %tid.y;
	mad.lo.s32 	%r7, %r4, %r5, %r6;
	mov.u32 	%r8, %ctaid.x;
	mov.u32 	%r9, %ntid.x;
	mov.u32 	%r10, %tid.x;
	mad.lo.s32 	%r11, %r8, %r9, %r10;
	mad.lo.s32 	%r1, %r3, %r7, %r11;
	setp.ge.u32 	%p1, %r7, %r2;
	setp.ge.u32 	%p2, %r11, %r3;
	or.pred  	%p3, %p1, %p2;
	@%p3 bra 	$L__BB0_2;
	cvta.to.global.u64 	%rd5, %rd1;
	cvta.to.global.u64 	%rd6, %rd2;
	cvta.to.global.u64 	%rd7, %rd3;
	cvta.to.global.u64 	%rd8, %rd4;
	cvt.u64.u32 	%rd9, %r1;
	add.s64 	%rd10, %rd5, %rd9;
	ld.global.u8 	%rs1, [%rd10];
	mul.lo.s16 	%rs2, %rs1, 3;
	mul.hi.u16 	%rs3, %rs2, 6554;
	add.s64 	%rd11, %rd6, %rd9;
	ld.global.u8 	%rs4, [%rd11];
	mul.lo.s16 	%rs5, %rs4, 6;
	mul.hi.u16 	%rs6, %rs5, 6554;
	add.s16 	%rs7, %rs6, %rs3;
	add.s64 	%rd12, %rd7, %rd9;
	ld.global.u8 	%rs8, [%rd12];
	mul.lo.s16 	%rs9, %rs8, 205;
	shr.u16 	%rs10, %rs9, 11;
	add.s16 	%rs11, %rs10, %rs7;
	add.s64 	%rd13, %rd8, %rd9;
	st.global.u8 	[%rd13], %rs11;
$L__BB0_2:
	ret;

}


// ===== COMPILED SASS (sm_100) =====

	.target	sm_100

	.elftype	@"ET_EXEC"


//--------------------- .note.nv.tkinfo           --------------------------
	.section	.note.nv.tkinfo,"",@"SHT_NOTE"
	.sectionflags	@"SHF_NOTE_NV_TKINFO"
	.tkinfo
        /*0018*/ 	.word	0x00000002
        /*0030*/ 	.string	""
        /*0030*/ 	.string	"ptxas"
        /*0030*/ 	.string	"Cuda compilation tools, release 13.0, V13.0.88"
        /*0030*/ 	.string	"Build cuda_13.0.r13.0/compiler.36424714_0"
        /*0030*/ 	.string	"-arch sm_100 -m 64 "



//--------------------- .note.nv.cuinfo           --------------------------
	.section	.note.nv.cuinfo,"",@"SHT_NOTE"
	.sectionflags	@"SHF_NOTE_NV_CUINFO"
        /*0018*/ 	.short	0x0002
        /*001a*/ 	.short	0x0064
        /*001c*/ 	.short	0x0082
	.zero		2


//--------------------- .nv.info                  --------------------------
	.section	.nv.info,"",@"SHT_CUDA_INFO"
	.align	4


	//----- nvinfo : EIATTR_REGCOUNT
	.align		4
        /*0000*/ 	.byte	0x04, 0x2f
        /*0002*/ 	.short	(.L_1 - .L_0)
	.align		4
.L_0:
        /*0004*/ 	.word	index@(_Z15rgb2gray_kernelPhS_S_S_ii)
        /*0008*/ 	.word	0x0000000d


	//----- nvinfo : EIATTR_FRAME_SIZE
	.align		4
.L_1:
        /*000c*/ 	.byte	0x04, 0x11
        /*000e*/ 	.short	(.L_3 - .L_2)
	.align		4
.L_2:
        /*0010*/ 	.word	index@(_Z15rgb2gray_kernelPhS_S_S_ii)
        /*0014*/ 	.word	0x00000000


	//----- nvinfo : EIATTR_MIN_STACK_SIZE
	.align		4
.L_3:
        /*0018*/ 	.byte	0x04, 0x12
        /*001a*/ 	.short	(.L_5 - .L_4)
	.align		4
.L_4:
        /*001c*/ 	.word	index@(_Z15rgb2gray_kernelPhS_S_S_ii)
        /*0020*/ 	.word	0x00000000
.L_5:


//--------------------- .nv.compat                --------------------------
	.section	.nv.compat,"",@"SHT_CUDA_COMPAT_INFO"
	.align	4
        /*0000*/ 	.byte	0x02, 0x09, 0x00, 0x00, 0x02, 0x02, 0x01, 0x00, 0x02, 0x05, 0x05, 0x00, 0x03, 0x07, 0x01, 0x01
        /*0010*/ 	.byte	0x02, 0x03, 0x00, 0x00, 0x02, 0x06, 0x01, 0x00, 0x04, 0x0b, 0x08, 0x00, 0x09, 0x00, 0x00, 0x00
        /*0020*/ 	.byte	0x00, 0x00, 0x00, 0x00


//--------------------- .nv.info._Z15rgb2gray_kernelPhS_S_S_ii --------------------------
	.section	.nv.info._Z15rgb2gray_kernelPhS_S_S_ii,"",@"SHT_CUDA_INFO"
	.sectionflags	@""
	.align	4


	//----- nvinfo : EIATTR_CUDA_API_VERSION
	.align		4
        /*0000*/ 	.byte	0x04, 0x37
        /*0002*/ 	.short	(.L_7 - .L_6)
.L_6:
        /*0004*/ 	.word	0x00000082


	//----- nvinfo : EIATTR_KPARAM_INFO
	.align		4
.L_7:
        /*0008*/ 	.byte	0x04, 0x17
        /*000a*/ 	.short	(.L_9 - .L_8)
.L_8:
        /*000c*/ 	.word	0x00000000
        /*0010*/ 	.short	0x0005
        /*0012*/ 	.short	0x0024
        /*0014*/ 	.byte	0x00, 0xf0, 0x11, 0x00


	//----- nvinfo : EIATTR_KPARAM_INFO
	.align		4
.L_9:
        /*0018*/ 	.byte	0x04, 0x17
        /*001a*/ 	.short	(.L_11 - .L_10)
.L_10:
        /*001c*/ 	.word	0x00000000
        /*0020*/ 	.short	0x0004
        /*0022*/ 	.short	0x0020
        /*0024*/ 	.byte	0x00, 0xf0, 0x11, 0x00


	//----- nvinfo : EIATTR_KPARAM_INFO
	.align		4
.L_11:
        /*0028*/ 	.byte	0x04, 0x17
        /*002a*/ 	.short	(.L_13 - .L_12)
.L_12:
        /*002c*/ 	.word	0x00000000
        /*0030*/ 	.short	0x0003
        /*0032*/ 	.short	0x0018
        /*0034*/ 	.byte	0x00, 0xf5, 0x21, 0x00


	//----- nvinfo : EIATTR_KPARAM_INFO
	.align		4
.L_13:
        /*0038*/ 	.byte	0x04, 0x17
        /*003a*/ 	.short	(.L_15 - .L_14)
.L_14:
        /*003c*/ 	.word	0x00000000
        /*0040*/ 	.short	0x0002
        /*0042*/ 	.short	0x0010
        /*0044*/ 	.byte	0x00, 0xf5, 0x21, 0x00


	//----- nvinfo : EIATTR_KPARAM_INFO
	.align		4
.L_15:
        /*0048*/ 	.byte	0x04, 0x17
        /*004a*/ 	.short	(.L_17 - .L_16)
.L_16:
        /*004c*/ 	.word	0x00000000
        /*0050*/ 	.short	0x0001
        /*0052*/ 	.short	0x0008
        /*0054*/ 	.byte	0x00, 0xf5, 0x21, 0x00


	//----- nvinfo : EIATTR_KPARAM_INFO
	.align		4
.L_17:
        /*0058*/ 	.byte	0x04, 0x17
        /*005a*/ 	.short	(.L_19 - .L_18)
.L_18:
        /*005c*/ 	.word	0x00000000
        /*0060*/ 	.short	0x0000
        /*0062*/ 	.short	0x0000
        /*0064*/ 	.byte	0x00, 0xf5, 0x21, 0x00


	//----- nvinfo : EIATTR_SPARSE_MMA_MASK
	.align		4
.L_19:
        /*0068*/ 	.byte	0x03, 0x50
        /*006a*/ 	.short	0x0000


	//----- nvinfo : EIATTR_MAXREG_COUNT
	.align		4
        /*006c*/ 	.byte	0x03, 0x1b
        /*006e*/ 	.short	0x00ff


	//----- nvinfo : EIATTR_MERCURY_ISA_VERSION
	.align		4
        /*0070*/ 	.byte	0x03, 0x5f
        /*0072*/ 	.short	0x0101


	//----- nvinfo : EIATTR_VRC_CTA_INIT_COUNT
	.align		4
        /*0074*/ 	.byte	0x02, 0x4a
	.zero		1
	.zero		1


	//----- nvinfo : EIATTR_EXIT_INSTR_OFFSETS
	.align		4
        /*0078*/ 	.byte	0x04, 0x1c
        /*007a*/ 	.short	(.L_21 - .L_20)


	//   ....[0]....
.L_20:
        /*007c*/ 	.word	0x000000d0


	//   ....[1]....
        /*0080*/ 	.word	0x00000250


	//----- nvinfo : EIATTR_CBANK_PARAM_SIZE
	.align		4
.L_21:
        /*0084*/ 	.byte	0x03, 0x19
        /*0086*/ 	.short	0x0028


	//----- nvinfo : EIATTR_PARAM_CBANK
	.align		4
        /*0088*/ 	.byte	0x04, 0x0a
        /*008a*/ 	.short	(.L_23 - .L_22)
	.align		4
.L_22:
        /*008c*/ 	.word	index@(.nv.constant0._Z15rgb2gray_kernelPhS_S_S_ii)
        /*0090*/ 	.short	0x0380
        /*0092*/ 	.short	0x0028


	//----- nvinfo : EIATTR_SW_WAR
	.align		4
.L_23:
        /*0094*/ 	.byte	0x04, 0x36
        /*0096*/ 	.short	(.L_25 - .L_24)
.L_24:
        /*0098*/ 	.word	0x00000008
.L_25:


//--------------------- .nv.callgraph             --------------------------
	.section	.nv.callgraph,"",@"SHT_CUDA_CALLGRAPH"
	.align	4
	.sectionentsize	8
	.align		4
        /*0000*/ 	.word	0x00000000
	.align		4
        /*0004*/ 	.word	0xffffffff
	.align		4
        /*0008*/ 	.word	0x00000000
	.align		4
        /*000c*/ 	.word	0xfffffffe
	.align		4
        /*0010*/ 	.word	0x00000000
	.align		4
        /*0014*/ 	.word	0xfffffffd
	.align		4
        /*0018*/ 	.word	0x00000000
	.align		4
        /*001c*/ 	.word	0xfffffffc


//--------------------- .text._Z15rgb2gray_kernelPhS_S_S_ii --------------------------
	.section	.text._Z15rgb2gray_kernelPhS_S_S_ii,"ax",@progbits
	.align	128
        .global         _Z15rgb2gray_kernelPhS_S_S_ii
        .type           _Z15rgb2gray_kernelPhS_S_S_ii,@function
        .size           _Z15rgb2gray_kernelPhS_S_S_ii,(.L_x_1 - _Z15rgb2gray_kernelPhS_S_S_ii)
        .other          _Z15rgb2gray_kernelPhS_S_S_ii,@"STO_CUDA_ENTRY STV_DEFAULT"
_Z15rgb2gray_kernelPhS_S_S_ii:
.text._Z15rgb2gray_kernelPhS_S_S_ii:
[----:B------:R-:W-:Y:S01]  /*0000*/  LDC R1, c[0x0][0x37c] ;  /* 0x0000df00ff017b82 */ /* 0x000fe20000000800 */
[----:B------:R-:W0:Y:S07]  /*0010*/  S2R R2, SR_TID.X ;  /* 0x0000000000027919 */ /* 0x000e2e0000002100 */
[----:B------:R-:W1:Y:S01]  /*0020*/  LDC R0, c[0x0][0x364] ;  /* 0x0000d900ff007b82 */ /* 0x000e620000000800 */
[----:B------:R-:W2:Y:S01]  /*0030*/  LDCU.64 UR6, c[0x0][0x3a0] ;  /* 0x00007400ff0677ac */ /* 0x000ea20008000a00 */
[----:B------:R-:W1:Y:S06]  /*0040*/  S2R R5, SR_TID.Y ;  /* 0x0000000000057919 */ /* 0x000e6c0000002200 */
[----:B------:R-:W0:Y:S08]  /*0050*/  S2UR UR5, SR_CTAID.X ;  /* 0x00000000000579c3 */ /* 0x000e300000002500 */
[----:B------:R-:W0:Y:S08]  /*0060*/  LDC R3, c[0x0][0x360] ;  /* 0x0000d800ff037b82 */ /* 0x000e300000000800 */
[----:B------:R-:W1:Y:S01]  /*0070*/  S2UR UR4, SR_CTAID.Y ;  /* 0x00000000000479c3 */ /* 0x000e620000002600 */
[----:B0-----:R-:W-:-:S05]  /*0080*/  IMAD R3, R3, UR5, R2 ;  /* 0x0000000503037c24 */ /* 0x001fca000f8e0202 */
[----:B--2---:R-:W-:Y:S01]  /*0090*/  ISETP.GE.U32.AND P0, PT, R3, UR7, PT ;  /* 0x0000000703007c0c */ /* 0x004fe2000bf06070 */
[----:B-1----:R-:W-:-:S05]  /*00a0*/  IMAD R0, R0, UR4, R5 ;  /* 0x0000000400007c24 */ /* 0x002fca000f8e0205 */
[C---:B------:R-:W-:Y:S01]  /*00b0*/  ISETP.GE.U32.OR P0, PT, R0.reuse, UR6, P0 ;  /* 0x0000000600007c0c */ /* 0x040fe20008706470 */
[----:B------:R-:W-:-:S12]  /*00c0*/  IMAD R0, R0, UR7, R3 ;  /* 0x0000000700007c24 */ /* 0x000fd8000f8e0203 */
[----:B------:R-:W-:Y:S05]  /*00d0*/  @P0 EXIT ;  /* 0x000000000000094d */ /* 0x000fea0003800000 */
[----:B------:R-:W0:Y:S01]  /*00e0*/  LDCU.128 UR8, c[0x0][0x380] ;  /* 0x00007000ff0877ac */ /* 0x000e220008000c00 */
[----:B------:R-:W1:Y:S01]  /*00f0*/  LDCU.64 UR4, c[0x0][0x358] ;  /* 0x00006b00ff0477ac */ /* 0x000e620008000a00 */
[----:B------:R-:W2:Y:S01]  /*0100*/  LDCU.128 UR12, c[0x0][0x390] ;  /* 0x00007200ff0c77ac */ /* 0x000ea20008000c00 */
[C---:B0-----:R-:W-:Y:S02]  /*0110*/  IADD3 R2, P0, PT, R0.reuse, UR8, RZ ;  /* 0x0000000800027c10 */ /* 0x041fe4000ff1e0ff */
[----:B------:R-:W-:-:S03]  /*0120*/  IADD3 R4, P1, PT, R0, UR10, RZ ;  /* 0x0000000a00047c10 */ /* 0x000fc6000ff3e0ff */
[----:B------:R-:W-:Y:S02]  /*0130*/  IMAD.X R3, RZ, RZ, UR9, P0 ;  /* 0x00000009ff037e24 */ /* 0x000fe400080e06ff */
[----:B------:R-:W-:-:S03]  /*0140*/  IMAD.X R5, RZ, RZ, UR11, P1 ;  /* 0x0000000bff057e24 */ /* 0x000fc600088e06ff */
[----:B-1----:R-:W3:Y:S01]  /*0150*/  LDG.E.U8 R2, desc[UR4][R2.64] ;  /* 0x0000000402027981 */ /* 0x002ee2000c1e1100 */
[----:B--2---:R-:W-:-:S03]  /*0160*/  IADD3 R6, P0, PT, R0, UR12, RZ ;  /* 0x0000000c00067c10 */ /* 0x004fc6000ff1e0ff */
[----:B------:R-:W2:Y:S01]  /*0170*/  LDG.E.U8 R4, desc[UR4][R4.64] ;  /* 0x0000000404047981 */ /* 0x000ea2000c1e1100 */
[----:B------:R-:W-:-:S05]  /*0180*/  IADD3.X R7, PT, PT, RZ, UR13, RZ, P0, !PT ;  /* 0x0000000dff077c10 */ /* 0x000fca00087fe4ff */
[----:B------:R-:W4:Y:S01]  /*0190*/  LDG.E.U8 R6, desc[UR4][R6.64] ;  /* 0x0000000406067981 */ /* 0x000f22000c1e1100 */
[----:B---3--:R-:W-:Y:S02]  /*01a0*/  IMAD R8, R2, 0x3, RZ ;  /* 0x0000000302087824 */ /* 0x008fe400078e02ff */
[----:B--2---:R-:W-:Y:S02]  /*01b0*/  IMAD R9, R4, 0x6, RZ ;  /* 0x0000000604097824 */ /* 0x004fe400078e02ff */
[----:B------:R-:W-:Y:S02]  /*01c0*/  IMAD R8, R8, 0x199a, RZ ;  /* 0x0000199a08087824 */ /* 0x000fe400078e02ff */
[----:B------:R-:W-:Y:S02]  /*01d0*/  IMAD R10, R9, 0x199a, RZ ;  /* 0x0000199a090a7824 */ /* 0x000fe400078e02ff */
[----:B----4-:R-:W-:Y:S01]  /*01e0*/  IMAD R3, R6, 0xcd, RZ ;  /* 0x000000cd06037824 */ /* 0x010fe200078e02ff */
[----:B------:R-:W-:-:S02]  /*01f0*/  SHF.R.U32.HI R9, RZ, 0x10, R8 ;  /* 0x00000010ff097819 */ /* 0x000fc40000011608 */
[----:B------:R-:W-:Y:S02]  /*0200*/  IADD3 R8, P0, PT, R0, UR14, RZ ;  /* 0x0000000e00087c10 */ /* 0x000fe4000ff1e0ff */
[----:B------:R-:W-:Y:S02]  /*0210*/  LEA.HI R0, R10, R9, RZ, 0x10 ;  /* 0x000000090a007211 */ /* 0x000fe400078f80ff */
[----:B------:R-:W-:Y:S02]  /*0220*/  IADD3.X R9, PT, PT, RZ, UR15, RZ, P0, !PT ;  /* 0x0000000fff097c10 */ /* 0x000fe400087fe4ff */
[----:B------:R-:W-:-:S05]  /*0230*/  LEA.HI R3, R3, R0, RZ, 0x15 ;  /* 0x0000000003037211 */ /* 0x000fca00078fa8ff */
[----:B------:R-:W-:Y:S01]  /*0240*/  STG.E.U8 desc[UR4][R8.64], R3 ;  /* 0x0000000308007986 */ /* 0x000fe2000c101104 */
[----:B------:R-:W-:Y:S05]  /*0250*/  EXIT ;  /* 0x000000000000794d */ /* 0x000fea0003800000 */
.L_x_0:
[----:B------:R-:W-:-:S00]  /*0260*/  BRA `(.L_x_0) ;  /* 0xfffffffc00fc7947 */ /* 0x000fc0000383ffff */
[----:B------:R-:W-:-:S00]  /*0270*/  NOP ;  /* 0x0000000000007918 */ /* 0x000fc00000000000 */
        /* <DEDUP_REMOVED lines=8> */
.L_x_1:


//--------------------- .nv.shared.reserved.0     --------------------------
	.section	.nv.shared.reserved.0,"aw",@nobits
	.weak		__nv_reservedSMEM_offset_0_alias
	.size		__nv_reservedSMEM_offset_0_alias, 0, 64
	.other		__nv_reservedSMEM_offset_0_alias,@"STO_CUDA_RESERVED_SHARED STV_DEFAULT"
__nv_reservedSMEM_offset_0_alias:
	.zero		0
	.zero		64


//--------------------- .nv.constant0._Z15rgb2gray_kernelPhS_S_S_ii --------------------------
	.section	.nv.constant0._Z15rgb2gray_kernelPhS_S_S_ii,"a",@progbits
	.sectionflags	@""
	.align	4
.nv.constant0._Z15rgb2gray_kernelPhS_S_S_ii:
	.zero		936


//--------------------- SYMBOLS --------------------------

	.type		.nv.reservedSmem.offset0,@object
	.size		.nv.reservedSmem.offset0,0x4
